	.headerflags	@"EF_CUDA_TEXMODE_UNIFIED EF_CUDA_64BIT_ADDRESS EF_CUDA_ACCELERATORS EF_CUDA_SM90 EF_CUDA_VIRTUAL_SM(EF_CUDA_SM90)"
	.elftype	@"ET_EXEC"


//--------------------- .nv.info                  --------------------------
	.section	.nv.info,"",@"SHT_CUDA_INFO"
	.align	4


	//----- nvinfo : EIATTR_REGCOUNT
	.align		4
        /*0000*/ 	.byte	0x04, 0x2f
        /*0002*/ 	.short	(.L_1 - .L_0)
	.align		4
.L_0:
        /*0004*/ 	.word	index@(triton_poi_fused_max_pool2d_with_indices_35)
        /*0008*/ 	.word	0x00000054


	//----- nvinfo : EIATTR_MIN_STACK_SIZE
	.align		4
.L_1:
        /*000c*/ 	.byte	0x04, 0x12
        /*000e*/ 	.short	(.L_3 - .L_2)
	.align		4
.L_2:
        /*0010*/ 	.word	index@(triton_poi_fused_max_pool2d_with_indices_35)
        /*0014*/ 	.word	0x00000000


	//----- nvinfo : EIATTR_FRAME_SIZE
	.align		4
.L_3:
        /*0018*/ 	.byte	0x04, 0x11
        /*001a*/ 	.short	(.L_5 - .L_4)
	.align		4
.L_4:
        /*001c*/ 	.word	index@(triton_poi_fused_max_pool2d_with_indices_35)
        /*0020*/ 	.word	0x00000000


	//----- nvinfo : EIATTR_MIN_STACK_SIZE
	.align		4
.L_5:
        /*0024*/ 	.byte	0x04, 0x12
        /*0026*/ 	.short	(.L_7 - .L_6)
	.align		4
.L_6:
        /*0028*/ 	.word	index@(triton_poi_fused_max_pool2d_with_indices_35)
        /*002c*/ 	.word	0x00000000
.L_7:


//--------------------- .nv.info.triton_poi_fused_max_pool2d_with_indices_35 --------------------------
	.section	.nv.info.triton_poi_fused_max_pool2d_with_indices_35,"",@"SHT_CUDA_INFO"
	.sectionflags	@""
	.align	4


	//----- nvinfo : EIATTR_CUDA_API_VERSION
	.align		4
        /*0000*/ 	.byte	0x04, 0x37
        /*0002*/ 	.short	(.L_9 - .L_8)
.L_8:
        /*0004*/ 	.word	0x0000007c


	//----- nvinfo : EIATTR_KPARAM_INFO
	.align		4
.L_9:
        /*0008*/ 	.byte	0x04, 0x17
        /*000a*/ 	.short	(.L_11 - .L_10)
.L_10:
        /*000c*/ 	.word	0x00000000
        /*0010*/ 	.short	0x0004
        /*0012*/ 	.short	0x001c
        /*0014*/ 	.byte	0x00, 0xf0, 0x11, 0x00


	//----- nvinfo : EIATTR_KPARAM_INFO
	.align		4
.L_11:
        /*0018*/ 	.byte	0x04, 0x17
        /*001a*/ 	.short	(.L_13 - .L_12)
.L_12:
        /*001c*/ 	.word	0x00000000
        /*0020*/ 	.short	0x0003
        /*0022*/ 	.short	0x0018
        /*0024*/ 	.byte	0x00, 0xf0, 0x11, 0x00


	//----- nvinfo : EIATTR_KPARAM_INFO
	.align		4
.L_13:
        /*0028*/ 	.byte	0x04, 0x17
        /*002a*/ 	.short	(.L_15 - .L_14)
.L_14:
        /*002c*/ 	.word	0x00000000
        /*0030*/ 	.short	0x0002
        /*0032*/ 	.short	0x0010
        /*0034*/ 	.byte	0x00, 0xf4, 0x21, 0x00


	//----- nvinfo : EIATTR_KPARAM_INFO
	.align		4
.L_15:
        /*0038*/ 	.byte	0x04, 0x17
        /*003a*/ 	.short	(.L_17 - .L_16)
.L_16:
        /*003c*/ 	.word	0x00000000
        /*0040*/ 	.short	0x0001
        /*0042*/ 	.short	0x0008
        /*0044*/ 	.byte	0x00, 0xf4, 0x21, 0x00


	//----- nvinfo : EIATTR_KPARAM_INFO
	.align		4
.L_17:
        /*0048*/ 	.byte	0x04, 0x17
        /*004a*/ 	.short	(.L_19 - .L_18)
.L_18:
        /*004c*/ 	.word	0x00000000
        /*0050*/ 	.short	0x0000
        /*0052*/ 	.short	0x0000
        /*0054*/ 	.byte	0x00, 0xf4, 0x21, 0x00


	//----- nvinfo : EIATTR_SPARSE_MMA_MASK
	.align		4
.L_19:
        /*0058*/ 	.byte	0x03, 0x50
        /*005a*/ 	.short	0x0000


	//----- nvinfo : EIATTR_MAXREG_COUNT
	.align		4
        /*005c*/ 	.byte	0x03, 0x1b
        /*005e*/ 	.short	0x00ff


	//----- nvinfo : EIATTR_EXIT_INSTR_OFFSETS
	.align		4
        /*0060*/ 	.byte	0x04, 0x1c
        /*0062*/ 	.short	(.L_21 - .L_20)


	//   ....[0]....
.L_20:
        /*0064*/ 	.word	0x00002a10


	//   ....[1]....
        /*0068*/ 	.word	0x00002a30


	//----- nvinfo : EIATTR_REQNTID
	.align		4
.L_21:
        /*006c*/ 	.byte	0x04, 0x10
        /*006e*/ 	.short	(.L_23 - .L_22)
.L_22:
        /*0070*/ 	.word	0x00000080
        /*0074*/ 	.word	0x00000001
        /*0078*/ 	.word	0x00000001


	//----- nvinfo : EIATTR_CBANK_PARAM_SIZE
	.align		4
.L_23:
        /*007c*/ 	.byte	0x03, 0x19
        /*007e*/ 	.short	0x0020


	//----- nvinfo : EIATTR_PARAM_CBANK
	.align		4
        /*0080*/ 	.byte	0x04, 0x0a
        /*0082*/ 	.short	(.L_25 - .L_24)
	.align		4
.L_24:
        /*0084*/ 	.word	index@(.nv.constant0.triton_poi_fused_max_pool2d_with_indices_35)
        /*0088*/ 	.short	0x0210
        /*008a*/ 	.short	0x0020


	//----- nvinfo : EIATTR_SW_WAR
	.align		4
.L_25:
        /*008c*/ 	.byte	0x04, 0x36
        /*008e*/ 	.short	(.L_27 - .L_26)
.L_26:
        /*0090*/ 	.word	0x00000008
.L_27:


//--------------------- .nv.callgraph             --------------------------
	.section	.nv.callgraph,"",@"SHT_CUDA_CALLGRAPH"
	.align	4
	.sectionentsize	8
	.align		4
        /*0000*/ 	.word	0x00000000
	.align		4
        /*0004*/ 	.word	0xffffffff
	.align		4
        /*0008*/ 	.word	0x00000000
	.align		4
        /*000c*/ 	.word	0xfffffffe
	.align		4
        /*0010*/ 	.word	0x00000000
	.align		4
        /*0014*/ 	.word	0xfffffffd
	.align		4
        /*0018*/ 	.word	0x00000000
	.align		4
        /*001c*/ 	.word	0xfffffffc


//--------------------- .text.triton_poi_fused_max_pool2d_with_indices_35 --------------------------
	.section	.text.triton_poi_fused_max_pool2d_with_indices_35,"ax",@progbits
	.sectionflags	@"SHF_BARRIERS=1"
	.align	128
        .global         triton_poi_fused_max_pool2d_with_indices_35
        .type           triton_poi_fused_max_pool2d_with_indices_35,@function
        .size           triton_poi_fused_max_pool2d_with_indices_35,(.L_x_1 - triton_poi_fused_max_pool2d_with_indices_35)
        .other          triton_poi_fused_max_pool2d_with_indices_35,@"STO_CUDA_ENTRY STV_DEFAULT"
triton_poi_fused_max_pool2d_with_indices_35:
.text.triton_poi_fused_max_pool2d_with_indices_35:
[----:B------:R-:W0:Y:S01]  /*0000*/  LDC R1, c[0x0][0x28] ;  /* 0x00000a00ff017b82 */ /* 0x000e220000000800 */
[----:B------:R-:W1:Y:S07]  /*0010*/  S2R R6, SR_TID.X ;  /* 0x0000000000067919 */ /* 0x000e6e0000002100 */
[----:B------:R-:W2:Y:S01]  /*0020*/  S2UR UR6, SR_CTAID.Y ;  /* 0x00000000000679c3 */ /* 0x000ea20000002600 */
[----:B------:R-:W-:Y:S02]  /*0030*/  CS2R R10, SRZ ;  /* 0x00000000000a7805 */ /* 0x000fe4000001ff00 */
[----:B------:R-:W-:-:S02]  /*0040*/  CS2R R20, SRZ ;  /* 0x0000000000147805 */ /* 0x000fc4000001ff00 */
[----:B------:R-:W-:Y:S01]  /*0050*/  CS2R R22, SRZ ;  /* 0x0000000000167805 */ /* 0x000fe2000001ff00 */
[----:B------:R-:W-:Y:S02]  /*0060*/  ULDC.64 UR10, c[0x0][0x208] ;  /* 0x00008200000a7ab9 */ /* 0x000fe40000000a00 */
[----:B------:R-:W3:Y:S08]  /*0070*/  S2UR UR7, SR_CTAID.X ;  /* 0x00000000000779c3 */ /* 0x000ef00000002500 */
[----:B------:R-:W4:Y:S01]  /*0080*/  LDC.64 R32, c[0x0][0x210] ;  /* 0x00008400ff207b82 */ /* 0x000f220000000a00 */
[----:B--2---:R-:W-:Y:S01]  /*0090*/  USHF.L.U32 UR6, UR6, 0x1, URZ ;  /* 0x0000000106067899 */ /* 0x004fe2000800063f */
[----:B-1----:R-:W-:Y:S01]  /*00a0*/  SHF.R.U32.HI R5, RZ, 0x6, R6 ;  /* 0x00000006ff057819 */ /* 0x002fe20000011606 */
[----:B---3--:R-:W-:Y:S01]  /*00b0*/  USHF.L.U32 UR7, UR7, 0x9, URZ ;  /* 0x0000000907077899 */ /* 0x008fe2000800063f */
[----:B------:R-:W-:-:S02]  /*00c0*/  IMAD.SHL.U32 R4, R6, 0x8, RZ ;  /* 0x0000000806047824 */ /* 0x000fc400078e00ff */
[----:B------:R-:W-:-:S03]  /*00d0*/  SGXT.U32 R5, R5, 0x1 ;  /* 0x000000010505781a */ /* 0x000fc60000000000 */
[----:B------:R-:W-:Y:S01]  /*00e0*/  IMAD.U32 R7, RZ, RZ, UR7 ;  /* 0x00000007ff077e24 */ /* 0x000fe2000f8e00ff */
[----:B------:R-:W-:-:S05]  /*00f0*/  LOP3.LUT R5, R5, UR6, RZ, 0xfc, !PT ;  /* 0x0000000605057c12 */ /* 0x000fca000f8efcff */
[----:B------:R-:W-:-:S04]  /*0100*/  IMAD.HI R0, R5, 0x2aaaaaab, RZ ;  /* 0x2aaaaaab05007827 */ /* 0x000fc800078e02ff */
[----:B------:R-:W-:Y:S01]  /*0110*/  IMAD.HI R2, R5, 0x38e38e39, RZ ;  /* 0x38e38e3905027827 */ /* 0x000fe200078e02ff */
[----:B------:R-:W-:-:S04]  /*0120*/  LEA.HI R0, R0, R0, RZ, 0x1 ;  /* 0x0000000000007211 */ /* 0x000fc800078f08ff */
[----:B------:R-:W-:-:S04]  /*0130*/  SHF.R.U32.HI R3, RZ, 0x1f, R2 ;  /* 0x0000001fff037819 */ /* 0x000fc80000011602 */
[----:B------:R-:W-:Y:S01]  /*0140*/  LEA.HI.SX32 R39, R2, R3, 0x1d ;  /* 0x0000000302277211 */ /* 0x000fe200078feaff */
[C---:B------:R-:W-:Y:S02]  /*0150*/  IMAD R2, R0.reuse, -0x6, R5 ;  /* 0xfffffffa00027824 */ /* 0x040fe400078e0205 */
[----:B------:R-:W-:-:S04]  /*0160*/  IMAD.HI R3, R0, 0x2aaaaaab, RZ ;  /* 0x2aaaaaab00037827 */ /* 0x000fc800078e02ff */
[----:B------:R-:W-:Y:S01]  /*0170*/  IMAD R8, R2, 0x280, RZ ;  /* 0x0000028002087824 */ /* 0x000fe200078e02ff */
[----:B------:R-:W-:Y:S02]  /*0180*/  LOP3.LUT R2, R7, 0x1f8, R4, 0xf8, !PT ;  /* 0x000001f807027812 */ /* 0x000fe400078ef804 */
[----:B------:R-:W-:Y:S01]  /*0190*/  LEA.HI R13, R3, R3, RZ, 0x1 ;  /* 0x00000003030d7211 */ /* 0x000fe200078f08ff */
[----:B------:R-:W-:Y:S01]  /*01a0*/  IMAD R39, R39, 0xd340, R8 ;  /* 0x0000d34027277824 */ /* 0x000fe200078e0208 */
[----:B------:R-:W-:Y:S02]  /*01b0*/  ISETP.GE.AND P0, PT, R2, 0x140, PT ;  /* 0x000001400200780c */ /* 0x000fe40003f06270 */
[----:B------:R-:W-:Y:S01]  /*01c0*/  CS2R R8, SRZ ;  /* 0x0000000000087805 */ /* 0x000fe2000001ff00 */
[----:B------:R-:W-:Y:S01]  /*01d0*/  VIADD R29, R39, 0x140 ;  /* 0x00000140271d7836 */ /* 0x000fe20000000000 */
[----:B------:R-:W-:Y:S01]  /*01e0*/  ISETP.LT.AND P0, PT, R5, 0x90, !P0 ;  /* 0x000000900500780c */ /* 0x000fe20004701270 */
[----:B------:R-:W-:-:S02]  /*01f0*/  IMAD R13, R13, -0x6, R0 ;  /* 0xfffffffa0d0d7824 */ /* 0x000fc400078e0200 */
[C---:B------:R-:W-:Y:S02]  /*0200*/  IMAD.IADD R0, R2.reuse, 0x1, R39 ;  /* 0x0000000102007824 */ /* 0x040fe400078e0227 */
[----:B------:R-:W-:Y:S02]  /*0210*/  IMAD.IADD R12, R2, 0x1, R29 ;  /* 0x00000001020c7824 */ /* 0x000fe400078e021d */
[C---:B------:R-:W-:Y:S02]  /*0220*/  IMAD R15, R13.reuse, 0x2080, R0 ;  /* 0x000020800d0f7824 */ /* 0x040fe400078e0200 */
[----:B------:R-:W-:Y:S02]  /*0230*/  IMAD R17, R13, 0x2080, R12 ;  /* 0x000020800d117824 */ /* 0x000fe400078e020c */
[----:B----4-:R-:W-:-:S04]  /*0240*/  IMAD.WIDE R14, R15, 0x4, R32 ;  /* 0x000000040f0e7825 */ /* 0x010fc800078e0220 */
[----:B------:R-:W-:Y:S01]  /*0250*/  IMAD.WIDE R16, R17, 0x4, R32 ;  /* 0x0000000411107825 */ /* 0x000fe200078e0220 */
[----:B------:R-:W2:Y:S04]  /*0260*/  @P0 LDG.E.EL.128 R8, desc[UR10][R14.64] ;  /* 0x0000000a0e080981 */ /* 0x000ea8000c2e1d00 */
[----:B------:R-:W2:Y:S01]  /*0270*/  @P0 LDG.E.EL.128 R20, desc[UR10][R16.64] ;  /* 0x0000000a10140981 */ /* 0x000ea2000c2e1d00 */
[----:B------:R-:W-:Y:S01]  /*0280*/  VIADD R59, R39, 0x280 ;  /* 0x00000280273b7836 */ /* 0x000fe20000000000 */
[----:B------:R-:W-:Y:S02]  /*0290*/  CS2R R24, SRZ ;  /* 0x0000000000187805 */ /* 0x000fe4000001ff00 */
[----:B------:R-:W-:Y:S01]  /*02a0*/  CS2R R26, SRZ ;  /* 0x00000000001a7805 */ /* 0x000fe2000001ff00 */
[----:B------:R-:W-:-:S04]  /*02b0*/  IMAD.IADD R0, R2, 0x1, R59 ;  /* 0x0000000102007824 */ /* 0x000fc800078e023b */
[----:B------:R-:W-:-:S04]  /*02c0*/  IMAD R19, R13, 0x2080, R0 ;  /* 0x000020800d137824 */ /* 0x000fc800078e0200 */
[----:B------:R-:W-:-:S05]  /*02d0*/  IMAD.WIDE R18, R19, 0x4, R32 ;  /* 0x0000000413127825 */ /* 0x000fca00078e0220 */
[----:B------:R-:W3:Y:S01]  /*02e0*/  @P0 LDG.E.EL.128 R24, desc[UR10][R18.64] ;  /* 0x0000000a12180981 */ /* 0x000ee2000c2e1d00 */
[----:B------:R-:W-:-:S04]  /*02f0*/  VIADD R65, R39, 0x1040 ;  /* 0x0000104027417836 */ /* 0x000fc80000000000 */
[----:B------:R-:W-:Y:S01]  /*0300*/  IMAD.IADD R0, R2, 0x1, R65 ;  /* 0x0000000102007824 */ /* 0x000fe200078e0241 */
[----:B--2---:R-:W-:Y:S02]  /*0310*/  FSETP.GT.AND P2, PT, R20, R8, PT ;  /* 0x000000081400720b */ /* 0x004fe40003f44000 */
[----:B------:R-:W-:Y:S02]  /*0320*/  FSETP.GT.AND P4, PT, R22, R10, PT ;  /* 0x0000000a1600720b */ /* 0x000fe40003f84000 */
[----:B------:R-:W-:Y:S02]  /*0330*/  FSETP.GT.AND P5, PT, R21, R9, PT ;  /* 0x000000091500720b */ /* 0x000fe40003fa4000 */
[----:B------:R-:W-:Y:S02]  /*0340*/  FSETP.NAN.AND P1, PT, R20, R20, PT ;  /* 0x000000141400720b */ /* 0x000fe40003f28000 */
[----:B------:R-:W-:Y:S02]  /*0350*/  FSETP.GT.AND P3, PT, R23, R11, PT ;  /* 0x0000000b1700720b */ /* 0x000fe40003f64000 */
[----:B------:R-:W-:-:S02]  /*0360*/  P2R R15, PR, RZ, 0x4 ;  /* 0x00000004ff0f7803 */ /* 0x000fc40000000000 */
[----:B------:R-:W-:Y:S02]  /*0370*/  P2R R14, PR, RZ, 0x8 ;  /* 0x00000008ff0e7803 */ /* 0x000fe40000000000 */
[----:B------:R-:W-:Y:S02]  /*0380*/  @!P2 SEL R20, R20, R8, P1 ;  /* 0x000000081414a207 */ /* 0x000fe40000800000 */
[C---:B------:R-:W-:Y:S02]  /*0390*/  FSETP.NAN.AND P1, PT, R22.reuse, R22, PT ;  /* 0x000000161600720b */ /* 0x040fe40003f28000 */
[C---:B------:R-:W-:Y:S02]  /*03a0*/  FSETP.NAN.AND P2, PT, R21.reuse, R21, PT ;  /* 0x000000151500720b */ /* 0x040fe40003f48000 */
[----:B------:R-:W-:Y:S02]  /*03b0*/  @!P4 SEL R22, R22, R10, P1 ;  /* 0x0000000a1616c207 */ /* 0x000fe40000800000 */
[----:B------:R-:W-:Y:S01]  /*03c0*/  @!P5 SEL R21, R21, R9, P2 ;  /* 0x000000091515d207 */ /* 0x000fe20001000000 */
[----:B------:R-:W-:Y:S01]  /*03d0*/  IMAD R9, R13, 0x2080, R0 ;  /* 0x000020800d097824 */ /* 0x000fe200078e0200 */
[----:B---3--:R-:W-:-:S02]  /*03e0*/  FSETP.NAN.AND P1, PT, R27, R27, PT ;  /* 0x0000001b1b00720b */ /* 0x008fc40003f28000 */
[----:B------:R-:W-:Y:S01]  /*03f0*/  FSETP.NAN.AND P2, PT, R23, R23, PT ;  /* 0x000000171700720b */ /* 0x000fe20003f48000 */
[----:B------:R-:W-:Y:S01]  /*0400*/  IMAD.WIDE R8, R9, 0x4, R32 ;  /* 0x0000000409087825 */ /* 0x000fe200078e0220 */
[----:B------:R-:W-:Y:S02]  /*0410*/  LOP3.LUT R50, R2, 0x4, RZ, 0xfc, !PT ;  /* 0x0000000402327812 */ /* 0x000fe400078efcff */
[----:B------:R-:W-:Y:S02]  /*0420*/  @!P3 SEL R23, R23, R11, P2 ;  /* 0x0000000b1717b207 */ /* 0x000fe40001000000 */
[----:B------:R-:W-:Y:S02]  /*0430*/  FSETP.GEU.AND P2, PT, R22, R26, PT ;  /* 0x0000001a1600720b */ /* 0x000fe40003f4e000 */
[----:B------:R-:W-:Y:S02]  /*0440*/  FSETP.GEU.AND P3, PT, R23, R27, PT ;  /* 0x0000001b1700720b */ /* 0x000fe40003f6e000 */
[----:B------:R-:W-:-:S02]  /*0450*/  P2R R19, PR, RZ, 0x4 ;  /* 0x00000004ff137803 */ /* 0x000fc40000000000 */
[----:B------:R-:W-:Y:S02]  /*0460*/  @!P1 SEL R27, R27, R23, !P3 ;  /* 0x000000171b1b9207 */ /* 0x000fe40005800000 */
[----:B------:R-:W-:Y:S01]  /*0470*/  FSETP.NAN.AND P1, PT, R26, R26, PT ;  /* 0x0000001a1a00720b */ /* 0x000fe20003f28000 */
[C---:B------:R-:W-:Y:S01]  /*0480*/  VIADD R71, R39.reuse, 0x1180 ;  /* 0x0000118027477836 */ /* 0x040fe20000000000 */
[----:B------:R-:W-:Y:S01]  /*0490*/  P2R R11, PR, RZ, 0x8 ;  /* 0x00000008ff0b7803 */ /* 0x000fe20000000000 */
[C---:B------:R-:W-:Y:S01]  /*04a0*/  VIADD R55, R39.reuse, 0x12c0 ;  /* 0x000012c027377836 */ /* 0x040fe20000000000 */
[----:B------:R-:W-:Y:S01]  /*04b0*/  P2R R16, PR, RZ, 0x10 ;  /* 0x00000010ff107803 */ /* 0x000fe20000000000 */
[----:B------:R-:W-:Y:S01]  /*04c0*/  VIADD R69, R39, 0x2080 ;  /* 0x0000208027457836 */ /* 0x000fe20000000000 */
[----:B------:R-:W-:-:S07]  /*04d0*/  P2R R12, PR, RZ, 0x20 ;  /* 0x00000020ff0c7803 */ /* 0x000fce0000000000 */
[----:B------:R-:W-:Y:S02]  /*04e0*/  @!P1 SEL R26, R26, R22, !P2 ;  /* 0x000000161a1a9207 */ /* 0x000fe40005000000 */
[----:B------:R-:W-:Y:S02]  /*04f0*/  CS2R R22, SRZ ;  /* 0x0000000000167805 */ /* 0x000fe4000001ff00 */
[-C--:B------:R-:W-:Y:S02]  /*0500*/  FSETP.NAN.AND P1, PT, R25, R25.reuse, PT ;  /* 0x000000191900720b */ /* 0x080fe40003f28000 */
[----:B------:R-:W-:-:S04]  /*0510*/  FSETP.GEU.AND P2, PT, R21, R25, PT ;  /* 0x000000191500720b */ /* 0x000fc80003f4e000 */
[----:B------:R-:W-:-:S07]  /*0520*/  P2R R17, PR, RZ, 0x4 ;  /* 0x00000004ff117803 */ /* 0x000fce0000000000 */
[----:B------:R-:W-:Y:S02]  /*0530*/  @!P1 SEL R25, R25, R21, !P2 ;  /* 0x0000001519199207 */ /* 0x000fe40005000000 */
[-C--:B------:R-:W-:Y:S02]  /*0540*/  FSETP.NAN.AND P1, PT, R24, R24.reuse, PT ;  /* 0x000000181800720b */ /* 0x080fe40003f28000 */
[----:B------:R-:W-:-:S04]  /*0550*/  FSETP.GEU.AND P2, PT, R20, R24, PT ;  /* 0x000000181400720b */ /* 0x000fc80003f4e000 */
[----:B------:R-:W-:-:S07]  /*0560*/  P2R R18, PR, RZ, 0x4 ;  /* 0x00000004ff127803 */ /* 0x000fce0000000000 */
[----:B------:R-:W-:Y:S02]  /*0570*/  @!P1 SEL R24, R24, R20, !P2 ;  /* 0x0000001418189207 */ /* 0x000fe40005000000 */
[----:B------:R-:W-:-:S06]  /*0580*/  CS2R R20, SRZ ;  /* 0x0000000000147805 */ /* 0x000fcc000001ff00 */
[----:B------:R-:W2:Y:S01]  /*0590*/  @P0 LDG.E.EL.128 R20, desc[UR10][R8.64] ;  /* 0x0000000a08140981 */ /* 0x000ea2000c2e1d00 */
[----:B------:R-:W-:-:S04]  /*05a0*/  IMAD.IADD R10, R2, 0x1, R71 ;  /* 0x00000001020a7824 */ /* 0x000fc800078e0247 */
[----:B------:R-:W-:-:S04]  /*05b0*/  IMAD R31, R13, 0x2080, R10 ;  /* 0x000020800d1f7824 */ /* 0x000fc800078e020a */
[----:B------:R-:W-:Y:S01]  /*05c0*/  IMAD.WIDE R30, R31, 0x4, R32 ;  /* 0x000000041f1e7825 */ /* 0x000fe200078e0220 */
[-C--:B--2---:R-:W-:Y:S02]  /*05d0*/  FSETP.NAN.AND P1, PT, R20, R20.reuse, PT ;  /* 0x000000141400720b */ /* 0x084fe40003f28000 */
[----:B------:R-:W-:-:S04]  /*05e0*/  FSETP.GEU.AND P2, PT, R24, R20, PT ;  /* 0x000000141800720b */ /* 0x000fc80003f4e000 */
[----:B------:R-:W-:-:S07]  /*05f0*/  P2R R9, PR, RZ, 0x4 ;  /* 0x00000004ff097803 */ /* 0x000fce0000000000 */
[----:B------:R-:W-:Y:S02]  /*0600*/  @!P1 SEL R20, R20, R24, !P2 ;  /* 0x0000001814149207 */ /* 0x000fe40005000000 */
[-C--:B------:R-:W-:Y:S02]  /*0610*/  FSETP.NAN.AND P1, PT, R21, R21.reuse, PT ;  /* 0x000000151500720b */ /* 0x080fe40003f28000 */
[----:B------:R-:W-:-:S04]  /*0620*/  FSETP.GEU.AND P2, PT, R25, R21, PT ;  /* 0x000000151900720b */ /* 0x000fc80003f4e000 */
        /* <DEDUP_REMOVED lines=12> */
[----:B------:R-:W2:Y:S02]  /*06f0*/  @P0 LDG.E.EL.128 R24, desc[UR10][R30.64] ;  /* 0x0000000a1e180981 */ /* 0x000ea4000c2e1d00 */
[-C--:B--2---:R-:W-:Y:S02]  /*0700*/  FSETP.NAN.AND P1, PT, R27, R27.reuse, PT ;  /* 0x0000001b1b00720b */ /* 0x084fe40003f28000 */
[----:B------:R-:W-:-:S04]  /*0710*/  FSETP.GEU.AND P2, PT, R23, R27, PT ;  /* 0x0000001b1700720b */ /* 0x000fc80003f4e000 */
[----:B------:R-:W-:-:S07]  /*0720*/  P2R R10, PR, RZ, 0x4 ;  /* 0x00000004ff0a7803 */ /* 0x000fce0000000000 */
[----:B------:R-:W-:Y:S02]  /*0730*/  @!P1 SEL R27, R27, R23, !P2 ;  /* 0x000000171b1b9207 */ /* 0x000fe40005000000 */
[-C--:B------:R-:W-:Y:S02]  /*0740*/  FSETP.NAN.AND P1, PT, R26, R26.reuse, PT ;  /* 0x0000001a1a00720b */ /* 0x080fe40003f28000 */
[----:B------:R-:W-:-:S04]  /*0750*/  FSETP.GEU.AND P2, PT, R22, R26, PT ;  /* 0x0000001a1600720b */ /* 0x000fc80003f4e000 */
[----:B------:R-:W-:-:S07]  /*0760*/  P2R R34, PR, RZ, 0x4 ;  /* 0x00000004ff227803 */ /* 0x000fce0000000000 */
[----:B------:R-:W-:Y:S01]  /*0770*/  @!P1 SEL R26, R26, R22, !P2 ;  /* 0x000000161a1a9207 */ /* 0x000fe20005000000 */
[----:B------:R-:W-:Y:S01]  /*0780*/  IMAD.IADD R22, R2, 0x1, R55 ;  /* 0x0000000102167824 */ /* 0x000fe200078e0237 */
[-C--:B------:R-:W-:Y:S02]  /*0790*/  FSETP.NAN.AND P1, PT, R25, R25.reuse, PT ;  /* 0x000000191900720b */ /* 0x080fe40003f28000 */
[----:B------:R-:W-:Y:S01]  /*07a0*/  FSETP.GEU.AND P2, PT, R21, R25, PT ;  /* 0x000000191500720b */ /* 0x000fe20003f4e000 */
[----:B------:R-:W-:Y:S01]  /*07b0*/  IMAD R31, R13, 0x2080, R22 ;  /* 0x000020800d1f7824 */ /* 0x000fe200078e0216 */
[----:B------:R-:W-:Y:S02]  /*07c0*/  CS2R R22, SRZ ;  /* 0x0000000000167805 */ /* 0x000fe4000001ff00 */
[----:B------:R-:W-:Y:S01]  /*07d0*/  P2R R35, PR, RZ, 0x4 ;  /* 0x00000004ff237803 */ /* 0x000fe20000000000 */
[----:B------:R-:W-:-:S06]  /*07e0*/  IMAD.WIDE R30, R31, 0x4, R32 ;  /* 0x000000041f1e7825 */ /* 0x000fcc00078e0220 */
        /* <DEDUP_REMOVED lines=19> */
[----:B------:R-:W-:Y:S01]  /*0920*/  @!P1 SEL R22, R22, R26, !P2 ;  /* 0x0000001a16169207 */ /* 0x000fe20005000000 */
[----:B------:R-:W-:Y:S01]  /*0930*/  IMAD.IADD R26, R2, 0x1, R69 ;  /* 0x00000001021a7824 */ /* 0x000fe200078e0245 */
[-C--:B------:R-:W-:Y:S02]  /*0940*/  FSETP.NAN.AND P1, PT, R23, R23.reuse, PT ;  /* 0x000000171700720b */ /* 0x080fe40003f28000 */
[----:B------:R-:W-:Y:S01]  /*0950*/  FSETP.GEU.AND P2, PT, R27, R23, PT ;  /* 0x000000171b00720b */ /* 0x000fe20003f4e000 */
[----:B------:R-:W-:-:S03]  /*0960*/  IMAD R31, R13, 0x2080, R26 ;  /* 0x000020800d1f7824 */ /* 0x000fc600078e021a */
[----:B------:R-:W-:Y:S01]  /*0970*/  P2R R41, PR, RZ, 0x4 ;  /* 0x00000004ff297803 */ /* 0x000fe20000000000 */
[----:B------:R-:W-:-:S06]  /*0980*/  IMAD.WIDE R30, R31, 0x4, R32 ;  /* 0x000000041f1e7825 */ /* 0x000fcc00078e0220 */
[----:B------:R-:W-:Y:S02]  /*0990*/  @!P1 SEL R23, R23, R27, !P2 ;  /* 0x0000001b17179207 */ /* 0x000fe40005000000 */
[----:B------:R-:W-:-:S06]  /*09a0*/  CS2R R26, SRZ ;  /* 0x00000000001a7805 */ /* 0x000fcc000001ff00 */
[----:B------:R-:W2:Y:S01]  /*09b0*/  @P0 LDG.E.EL.128 R24, desc[UR10][R30.64] ;  /* 0x0000000a1e180981 */ /* 0x000ea2000c2e1d00 */
[----:B------:R-:W-:Y:S01]  /*09c0*/  VIADD R63, R39, 0x21c0 ;  /* 0x000021c0273f7836 */ /* 0x000fe20000000000 */
        /* <DEDUP_REMOVED lines=21> */
[----:B------:R1:W2:Y:S01]  /*0b20*/  @P0 LDG.E.EL.128 R20, desc[UR10][R30.64] ;  /* 0x0000000a1e140981 */ /* 0x0002a2000c2e1d00 */
[----:B------:R-:W-:Y:S01]  /*0b30*/  IMAD.IADD R52, R50, 0x1, R29 ;  /* 0x0000000132347824 */ /* 0x000fe200078e021d */
[----:B------:R-:W-:-:S03]  /*0b40*/  CS2R R28, SRZ ;  /* 0x00000000001c7805 */ /* 0x000fc6000001ff00 */
[----:B------:R-:W-:-:S04]  /*0b50*/  IMAD R53, R13, 0x2080, R52 ;  /* 0x000020800d357824 */ /* 0x000fc800078e0234 */
[----:B------:R-:W-:-:S04]  /*0b60*/  IMAD.WIDE R52, R53, 0x4, R32 ;  /* 0x0000000435347825 */ /* 0x000fc800078e0220 */
[----:B-1----:R-:W-:-:S04]  /*0b70*/  IMAD.IADD R30, R50, 0x1, R39 ;  /* 0x00000001321e7824 */ /* 0x002fc800078e0227 */
[----:B------:R-:W-:Y:S01]  /*0b80*/  IMAD R57, R13, 0x2080, R30 ;  /* 0x000020800d397824 */ /* 0x000fe200078e021e */
[----:B------:R-:W-:-:S03]  /*0b90*/  CS2R R30, SRZ ;  /* 0x00000000001e7805 */ /* 0x000fc6000001ff00 */
[----:B------:R-:W-:-:S03]  /*0ba0*/  IMAD.WIDE R56, R57, 0x4, R32 ;  /* 0x0000000439387825 */ /* 0x000fc600078e0220 */
[----:B------:R-:W3:Y:S01]  /*0bb0*/  @P0 LDG.E.EL.128 R28, desc[UR10][R52.64] ;  /* 0x0000000a341c0981 */ /* 0x000ee2000c2e1d00 */
        /* <DEDUP_REMOVED lines=19> */
[C---:B---3--:R-:W-:Y:S02]  /*0cf0*/  FSETP.NAN.AND P1, PT, R28.reuse, R28, PT ;  /* 0x0000001c1c00720b */ /* 0x048fe40003f28000 */
[----:B--2---:R-:W-:-:S04]  /*0d00*/  FSETP.GT.AND P2, PT, R28, R24, PT ;  /* 0x000000181c00720b */ /* 0x004fc80003f44000 */
[----:B------:R-:W-:-:S09]  /*0d10*/  P2R R51, PR, RZ, 0x4 ;  /* 0x00000004ff337803 */ /* 0x000fd20000000000 */
[----:B------:R-:W-:Y:S02]  /*0d20*/  @!P2 SEL R28, R28, R24, P1 ;  /* 0x000000181c1ca207 */ /* 0x000fe40000800000 */
[C---:B------:R-:W-:Y:S02]  /*0d30*/  FSETP.GT.AND P2, PT, R29.reuse, R25, PT ;  /* 0x000000191d00720b */ /* 0x040fe40003f44000 */
[----:B------:R-:W-:Y:S02]  /*0d40*/  FSETP.NAN.AND P1, PT, R29, R29, PT ;  /* 0x0000001d1d00720b */ /* 0x000fe40003f28000 */
[----:B------:R-:W-:-:S09]  /*0d50*/  P2R R52, PR, RZ, 0x4 ;  /* 0x00000004ff347803 */ /* 0x000fd20000000000 */
[----:B------:R-:W-:Y:S02]  /*0d60*/  @!P2 SEL R29, R29, R25, P1 ;  /* 0x000000191d1da207 */ /* 0x000fe40000800000 */
[C---:B------:R-:W-:Y:S02]  /*0d70*/  FSETP.GT.AND P2, PT, R30.reuse, R26, PT ;  /* 0x0000001a1e00720b */ /* 0x040fe40003f44000 */
[----:B------:R-:W-:Y:S02]  /*0d80*/  FSETP.NAN.AND P1, PT, R30, R30, PT ;  /* 0x0000001e1e00720b */ /* 0x000fe40003f28000 */
[----:B------:R-:W-:-:S09]  /*0d90*/  P2R R53, PR, RZ, 0x4 ;  /* 0x00000004ff357803 */ /* 0x000fd20000000000 */
[----:B------:R-:W-:Y:S02]  /*0da0*/  @!P2 SEL R30, R30, R26, P1 ;  /* 0x0000001a1e1ea207 */ /* 0x000fe40000800000 */
[C---:B------:R-:W-:Y:S01]  /*0db0*/  FSETP.GT.AND P2, PT, R31.reuse, R27, PT ;  /* 0x0000001b1f00720b */ /* 0x040fe20003f44000 */
[----:B------:R-:W-:Y:S01]  /*0dc0*/  IMAD.IADD R26, R50, 0x1, R59 ;  /* 0x00000001321a7824 */ /* 0x000fe200078e023b */
[----:B------:R-:W-:-:S03]  /*0dd0*/  FSETP.NAN.AND P1, PT, R31, R31, PT ;  /* 0x0000001f1f00720b */ /* 0x000fc60003f28000 */
[----:B------:R-:W-:Y:S01]  /*0de0*/  IMAD R59, R13, 0x2080, R26 ;  /* 0x000020800d3b7824 */ /* 0x000fe200078e021a */
[----:B------:R-:W-:-:S03]  /*0df0*/  CS2R R24, SRZ ;  /* 0x0000000000187805 */ /* 0x000fc6000001ff00 */
[----:B------:R-:W-:-:S04]  /*0e00*/  IMAD.WIDE R58, R59, 0x4, R32 ;  /* 0x000000043b3a7825 */ /* 0x000fc800078e0220 */
[----:B------:R-:W-:Y:S02]  /*0e10*/  @!P2 SEL R31, R31, R27, P1 ;  /* 0x0000001b1f1fa207 */ /* 0x000fe40000800000 */
[----:B------:R-:W-:-:S06]  /*0e20*/  CS2R R26, SRZ ;  /* 0x00000000001a7805 */ /* 0x000fcc000001ff00 */
[----:B------:R-:W2:Y:S01]  /*0e30*/  @P0 LDG.E.EL.128 R24, desc[UR10][R58.64] ;  /* 0x0000000a3a180981 */ /* 0x000ea2000c2e1d00 */
[----:B------:R-:W-:Y:S02]  /*0e40*/  P2R R56, PR, RZ, 0x4 ;  /* 0x00000004ff387803 */ /* 0x000fe40000000000 */
[-C--:B--2---:R-:W-:Y:S02]  /*0e50*/  FSETP.NAN.AND P1, PT, R27, R27.reuse, PT ;  /* 0x0000001b1b00720b */ /* 0x084fe40003f28000 */
[----:B------:R-:W-:-:S11]  /*0e60*/  FSETP.GEU.AND P2, PT, R31, R27, PT ;  /* 0x0000001b1f00720b */ /* 0x000fd60003f4e000 */
[----:B------:R-:W-:Y:S02]  /*0e70*/  @!P1 SEL R27, R27, R31, !P2 ;  /* 0x0000001f1b1b9207 */ /* 0x000fe40005000000 */
[-C--:B------:R-:W-:Y:S02]  /*0e80*/  FSETP.NAN.AND P1, PT, R26, R26.reuse, PT ;  /* 0x0000001a1a00720b */ /* 0x080fe40003f28000 */
[----:B------:R-:W-:Y:S02]  /*0e90*/  P2R R58, PR, RZ, 0x4 ;  /* 0x00000004ff3a7803 */ /* 0x000fe40000000000 */
[----:B------:R-:W-:-:S09]  /*0ea0*/  FSETP.GEU.AND P2, PT, R30, R26, PT ;  /* 0x0000001a1e00720b */ /* 0x000fd20003f4e000 */
[----:B------:R-:W-:Y:S02]  /*0eb0*/  @!P1 SEL R26, R26, R30, !P2 ;  /* 0x0000001e1a1a9207 */ /* 0x000fe40005000000 */
[-C--:B------:R-:W-:Y:S02]  /*0ec0*/  FSETP.NAN.AND P1, PT, R25, R25.reuse, PT ;  /* 0x000000191900720b */ /* 0x080fe40003f28000 */
[----:B------:R-:W-:Y:S02]  /*0ed0*/  P2R R59, PR, RZ, 0x4 ;  /* 0x00000004ff3b7803 */ /* 0x000fe40000000000 */
[----:B------:R-:W-:Y:S01]  /*0ee0*/  FSETP.GEU.AND P2, PT, R29, R25, PT ;  /* 0x000000191d00720b */ /* 0x000fe20003f4e000 */
[----:B------:R-:W-:-:S08]  /*0ef0*/  IMAD.IADD R30, R50, 0x1, R65 ;  /* 0x00000001321e7824 */ /* 0x000fd000078e0241 */
[----:B------:R-:W-:Y:S02]  /*0f00*/  @!P1 SEL R25, R25, R29, !P2 ;  /* 0x0000001d19199207 */ /* 0x000fe40005000000 */
[-C--:B------:R-:W-:Y:S02]  /*0f10*/  FSETP.NAN.AND P1, PT, R24, R24.reuse, PT ;  /* 0x000000181800720b */ /* 0x080fe40003f28000 */
[----:B------:R-:W-:Y:S02]  /*0f20*/  P2R R60, PR, RZ, 0x4 ;  /* 0x00000004ff3c7803 */ /* 0x000fe40000000000 */
[----:B------:R-:W-:Y:S01]  /*0f30*/  FSETP.GEU.AND P2, PT, R28, R24, PT ;  /* 0x000000181c00720b */ /* 0x000fe20003f4e000 */
[----:B------:R-:W-:Y:S01]  /*0f40*/  IMAD R65, R13, 0x2080, R30 ;  /* 0x000020800d417824 */ /* 0x000fe200078e021e */
[----:B------:R-:W-:-:S03]  /*0f50*/  CS2R R30, SRZ ;  /* 0x00000000001e7805 */ /* 0x000fc6000001ff00 */
[----:B------:R-:W-:-:S04]  /*0f60*/  IMAD.WIDE R64, R65, 0x4, R32 ;  /* 0x0000000441407825 */ /* 0x000fc800078e0220 */
[----:B------:R-:W-:Y:S02]  /*0f70*/  @!P1 SEL R24, R24, R28, !P2 ;  /* 0x0000001c18189207 */ /* 0x000fe40005000000 */
        /* <DEDUP_REMOVED lines=12> */
[----:B------:R-:W-:-:S09]  /*1040*/  FSETP.GEU.AND P2, PT, R26, R30, PT ;  /* 0x0000001e1a00720b */ /* 0x000fd20003f4e000 */
[----:B------:R-:W-:Y:S02]  /*1050*/  @!P1 SEL R30, R30, R26, !P2 ;  /* 0x0000001a1e1e9207 */ /* 0x000fe40005000000 */
[-C--:B------:R-:W-:Y:S01]  /*1060*/  FSETP.NAN.AND P1, PT, R31, R31.reuse, PT ;  /* 0x0000001f1f00720b */ /* 0x080fe20003f28000 */
[----:B------:R-:W-:Y:S01]  /*1070*/  IMAD.IADD R26, R50, 0x1, R71 ;  /* 0x00000001321a7824 */ /* 0x000fe200078e0247 */
        /* <DEDUP_REMOVED lines=74> */
[----:B------:R-:W-:Y:S01]  /*1520*/  P2R R77, PR, RZ, 0x4 ;  /* 0x00000004ff4d7803 */ /* 0x000fe20000000000 */
[----:B------:R-:W-:Y:S01]  /*1530*/  VIADD R39, R39, 0x2300 ;  /* 0x0000230027277836 */ /* 0x000fe20000000000 */
[-C--:B--2---:R-:W-:Y:S02]  /*1540*/  FSETP.NAN.AND P1, PT, R28, R28.reuse, PT ;  /* 0x0000001c1c00720b */ /* 0x084fe40003f28000 */
[----:B------:R-:W-:Y:S02]  /*1550*/  FSETP.NAN.AND P3, PT, R29, R29, PT ;  /* 0x0000001d1d00720b */ /* 0x000fe40003f68000 */
[----:B------:R-:W-:-:S09]  /*1560*/  FSETP.GEU.AND P2, PT, R24, R28, PT ;  /* 0x0000001c1800720b */ /* 0x000fd20003f4e000 */
[----:B------:R-:W-:Y:S02]  /*1570*/  @!P1 SEL R28, R28, R24, !P2 ;  /* 0x000000181c1c9207 */ /* 0x000fe40005000000 */
[----:B------:R-:W-:-:S04]  /*1580*/  FSETP.GEU.AND P1, PT, R25, R29, PT ;  /* 0x0000001d1900720b */ /* 0x000fc80003f2e000 */
[----:B------:R-:W-:Y:S02]  /*1590*/  @!P3 SEL R29, R29, R25, !P1 ;  /* 0x000000191d1db207 */ /* 0x000fe40004800000 */
[-C--:B------:R-:W-:Y:S02]  /*15a0*/  FSETP.NAN.AND P3, PT, R30, R30.reuse, PT ;  /* 0x0000001e1e00720b */ /* 0x080fe40003f68000 */
[----:B------:R-:W-:Y:S02]  /*15b0*/  FSETP.GEU.AND P4, PT, R26, R30, PT ;  /* 0x0000001e1a00720b */ /* 0x000fe40003f8e000 */
[----:B------:R-:W-:-:S09]  /*15c0*/  P2R R78, PR, RZ, 0x2 ;  /* 0x00000002ff4e7803 */ /* 0x000fd20000000000 */
[----:B------:R-:W-:Y:S02]  /*15d0*/  @!P3 SEL R30, R30, R26, !P4 ;  /* 0x0000001a1e1eb207 */ /* 0x000fe40006000000 */
[-C--:B------:R-:W-:Y:S01]  /*15e0*/  FSETP.NAN.AND P3, PT, R31, R31.reuse, PT ;  /* 0x0000001f1f00720b */ /* 0x080fe20003f68000 */
[----:B------:R-:W-:Y:S01]  /*15f0*/  IMAD.IADD R26, R2, 0x1, R39 ;  /* 0x00000001021a7824 */ /* 0x000fe200078e0227 */
[----:B------:R-:W-:-:S03]  /*1600*/  FSETP.GEU.AND P1, PT, R27, R31, PT ;  /* 0x0000001f1b00720b */ /* 0x000fc60003f2e000 */
[----:B------:R-:W-:Y:S01]  /*1610*/  IMAD R55, R13, 0x2080, R26 ;  /* 0x000020800d377824 */ /* 0x000fe200078e021a */
[----:B------:R-:W-:-:S03]  /*1620*/  CS2R R24, SRZ ;  /* 0x0000000000187805 */ /* 0x000fc6000001ff00 */
[----:B------:R-:W-:-:S04]  /*1630*/  IMAD.WIDE R54, R55, 0x4, R32 ;  /* 0x0000000437367825 */ /* 0x000fc800078e0220 */
[----:B------:R-:W-:Y:S02]  /*1640*/  @!P3 SEL R31, R31, R27, !P1 ;  /* 0x0000001b1f1fb207 */ /* 0x000fe40004800000 */
[----:B------:R-:W-:-:S06]  /*1650*/  CS2R R26, SRZ ;  /* 0x00000000001a7805 */ /* 0x000fcc000001ff00 */
[----:B------:R-:W2:Y:S01]  /*1660*/  @P0 LDG.E.EL.128 R24, desc[UR10][R54.64] ;  /* 0x0000000a36180981 */ /* 0x000ea2000c2e1d00 */
[----:B------:R-:W-:Y:S01]  /*1670*/  P2R R80, PR, RZ, 0x2 ;  /* 0x00000002ff507803 */ /* 0x000fe20000000000 */
[----:B------:R-:W-:-:S04]  /*1680*/  IMAD.IADD R50, R50, 0x1, R39 ;  /* 0x0000000132327824 */ /* 0x000fc800078e0227 */
[----:B------:R-:W-:-:S04]  /*1690*/  IMAD R13, R13, 0x2080, R50 ;  /* 0x000020800d0d7824 */ /* 0x000fc800078e0232 */
[----:B------:R-:W-:Y:S01]  /*16a0*/  IMAD.WIDE R32, R13, 0x4, R32 ;  /* 0x000000040d207825 */ /* 0x000fe200078e0220 */
        /* <DEDUP_REMOVED lines=11> */
[-C--:B------:R-:W-:Y:S02]  /*1760*/  FSETP.NAN.AND P3, PT, R27, R27.reuse, PT ;  /* 0x0000001b1b00720b */ /* 0x080fe40003f68000 */
[----:B------:R-:W-:Y:S02]  /*1770*/  P2R R21, PR, RZ, 0x2 ;  /* 0x00000002ff157803 */ /* 0x000fe40000000000 */
[----:B------:R-:W-:-:S04]  /*1780*/  FSETP.GEU.AND P1, PT, R23, R27, PT ;  /* 0x0000001b1700720b */ /* 0x000fc80003f2e000 */
[----:B------:R-:W-:-:S05]  /*1790*/  P2R R22, PR, RZ, 0x2 ;  /* 0x00000002ff167803 */ /* 0x000fca0000000000 */
[----:B------:R-:W-:Y:S02]  /*17a0*/  @!P3 SEL R27, R27, R23, !P1 ;  /* 0x000000171b1bb207 */ /* 0x000fe40004800000 */
[----:B------:R-:W-:-:S04]  /*17b0*/  ISETP.NE.AND P1, PT, R65, RZ, PT ;  /* 0x000000ff4100720c */ /* 0x000fc80003f25270 */
[----:B------:R-:W-:Y:S02]  /*17c0*/  P2R R23, PR, RZ, 0x2 ;  /* 0x00000002ff177803 */ /* 0x000fe40000000000 */
        /* <DEDUP_REMOVED lines=28> */
[----:B------:R-:W-:Y:S02]  /*1990*/  ISETP.NE.AND P1, PT, R16, RZ, PT ;  /* 0x000000ff1000720c */ /* 0x000fe40003f25270 */
[----:B------:R-:W-:Y:S02]  /*19a0*/  CS2R R12, SRZ ;  /* 0x00000000000c7805 */ /* 0x000fe4000001ff00 */
[----:B------:R-:W-:Y:S02]  /*19b0*/  P2R R81, PR, RZ, 0x2 ;  /* 0x00000002ff517803 */ /* 0x000fe40000000000 */
[----:B------:R-:W-:Y:S02]  /*19c0*/  ISETP.NE.AND P1, PT, R14, RZ, PT ;  /* 0x000000ff0e00720c */ /* 0x000fe40003f25270 */
[----:B------:R-:W-:-:S06]  /*19d0*/  CS2R R14, SRZ ;  /* 0x00000000000e7805 */ /* 0x000fcc000001ff00 */
[----:B------:R1:W2:Y:S01]  /*19e0*/  @P0 LDG.E.EL.128 R12, desc[UR10][R32.64] ;  /* 0x0000000a200c0981 */ /* 0x0002a2000c2e1d00 */
[----:B------:R-:W-:Y:S02]  /*19f0*/  P2R R79, PR, RZ, 0x10 ;  /* 0x00000010ff4f7803 */ /* 0x000fe40000000000 */
[----:B------:R-:W-:Y:S02]  /*1a00*/  P2R R16, PR, RZ, 0x2 ;  /* 0x00000002ff107803 */ /* 0x000fe40000000000 */
[----:B-1----:R-:W-:Y:S02]  /*1a10*/  P2R R32, PR, RZ, 0x1 ;  /* 0x00000001ff207803 */ /* 0x002fe40000000000 */
[----:B------:R-:W-:Y:S02]  /*1a20*/  ISETP.NE.AND P0, PT, R57, RZ, PT ;  /* 0x000000ff3900720c */ /* 0x000fe40003f05270 */
[----:B------:R-:W-:Y:S02]  /*1a30*/  P2R R63, PR, RZ, 0x4 ;  /* 0x00000004ff3f7803 */ /* 0x000fe40000000000 */
[----:B------:R-:W-:-:S02]  /*1a40*/  ISETP.NE.AND P2, PT, R67, RZ, PT ;  /* 0x000000ff4300720c */ /* 0x000fc40003f45270 */
[-C--:B--2---:R-:W-:Y:S02]  /*1a50*/  FSETP.NAN.AND P4, PT, R14, R14.reuse, PT ;  /* 0x0000000e0e00720b */ /* 0x084fe40003f88000 */
[----:B------:R-:W-:Y:S02]  /*1a60*/  FSETP.NAN.AND P5, PT, R13, R13, PT ;  /* 0x0000000d0d00720b */ /* 0x000fe40003fa8000 */
[----:B------:R-:W-:Y:S02]  /*1a70*/  FSETP.GEU.AND P3, PT, R30, R14, PT ;  /* 0x0000000e1e00720b */ /* 0x000fe40003f6e000 */
[----:B------:R-:W-:Y:S02]  /*1a80*/  FSETP.NAN.AND P6, PT, R12, R12, PT ;  /* 0x0000000c0c00720b */ /* 0x000fe40003fc8000 */
[----:B------:R-:W-:-:S05]  /*1a90*/  FSETP.NAN.AND P1, PT, R15, R15, PT ;  /* 0x0000000f0f00720b */ /* 0x000fca0003f28000 */
[----:B------:R-:W-:Y:S02]  /*1aa0*/  @!P4 SEL R14, R14, R30, !P3 ;  /* 0x0000001e0e0ec207 */ /* 0x000fe40005800000 */
[----:B------:R-:W-:-:S04]  /*1ab0*/  FSETP.GEU.AND P4, PT, R29, R13, PT ;  /* 0x0000000d1d00720b */ /* 0x000fc80003f8e000 */
[----:B------:R-:W-:Y:S02]  /*1ac0*/  @!P5 SEL R13, R13, R29, !P4 ;  /* 0x0000001d0d0dd207 */ /* 0x000fe40006000000 */
[----:B------:R-:W-:-:S04]  /*1ad0*/  FSETP.GEU.AND P5, PT, R28, R12, PT ;  /* 0x0000000c1c00720b */ /* 0x000fc80003fae000 */
[----:B------:R-:W-:Y:S02]  /*1ae0*/  @!P6 SEL R12, R12, R28, !P5 ;  /* 0x0000001c0c0ce207 */ /* 0x000fe40006800000 */
[----:B------:R-:W-:-:S04]  /*1af0*/  FSETP.GEU.AND P6, PT, R31, R15, PT ;  /* 0x0000000f1f00720b */ /* 0x000fc80003fce000 */
[----:B------:R-:W-:Y:S02]  /*1b00*/  @!P1 SEL R15, R15, R31, !P6 ;  /* 0x0000001f0f0f9207 */ /* 0x000fe40007000000 */
[----:B------:R-:W-:Y:S02]  /*1b10*/  ISETP.NE.AND P1, PT, R16, RZ, PT ;  /* 0x000000ff1000720c */ /* 0x000fe40003f25270 */
[----:B------:R-:W-:Y:S02]  /*1b20*/  P2R R30, PR, RZ, 0x8 ;  /* 0x00000008ff1e7803 */ /* 0x000fe40000000000 */
[----:B------:R-:W-:Y:S02]  /*1b30*/  ISETP.NE.AND P3, PT, R0, RZ, PT ;  /* 0x000000ff0000720c */ /* 0x000fe40003f65270 */
[----:B------:R-:W-:Y:S02]  /*1b40*/  SEL R0, RZ, 0x1, !P1 ;  /* 0x00000001ff007807 */ /* 0x000fe40004800000 */
[----:B------:R-:W-:-:S02]  /*1b50*/  ISETP.NE.AND P1, PT, R81, RZ, PT ;  /* 0x000000ff5100720c */ /* 0x000fc40003f25270 */
[----:B------:R-:W-:Y:S02]  /*1b60*/  P2R R28, PR, RZ, 0x20 ;  /* 0x00000020ff1c7803 */ /* 0x000fe40000000000 */
[----:B------:R-:W-:Y:S02]  /*1b70*/  ISETP.NE.AND P5, PT, R8, RZ, PT ;  /* 0x000000ff0800720c */ /* 0x000fe40003fa5270 */
[----:B------:R-:W-:Y:S02]  /*1b80*/  SEL R8, RZ, 0x1, !P1 ;  /* 0x00000001ff087807 */ /* 0x000fe40004800000 */
[----:B------:R-:W-:-:S04]  /*1b90*/  ISETP.NE.AND P1, PT, R11, RZ, PT ;  /* 0x000000ff0b00720c */ /* 0x000fc80003f25270 */
        /* <DEDUP_REMOVED lines=11> */
[----:B------:R-:W-:Y:S02]  /*1c50*/  ISETP.NE.AND P1, PT, R61, RZ, PT ;  /* 0x000000ff3d00720c */ /* 0x000fe40003f25270 */
[----:B------:R-:W-:Y:S02]  /*1c60*/  P2R R29, PR, RZ, 0x10 ;  /* 0x00000010ff1d7803 */ /* 0x000fe40000000000 */
[----:B------:R-:W-:Y:S02]  /*1c70*/  ISETP.NE.AND P4, PT, R3, RZ, PT ;  /* 0x000000ff0300720c */ /* 0x000fe40003f85270 */
[----:B------:R-:W-:Y:S02]  /*1c80*/  SEL R3, R0, 0x2, P1 ;  /* 0x0000000200037807 */ /* 0x000fe40000800000 */
[----:B------:R-:W-:-:S02]  /*1c90*/  ISETP.NE.AND P1, PT, R19, RZ, PT ;  /* 0x000000ff1300720c */ /* 0x000fc40003f25270 */
[----:B------:R-:W-:Y:S02]  /*1ca0*/  P2R R31, PR, RZ, 0x40 ;  /* 0x00000040ff1f7803 */ /* 0x000fe40000000000 */
[----:B------:R-:W-:Y:S02]  /*1cb0*/  ISETP.NE.AND P6, PT, R9, RZ, PT ;  /* 0x000000ff0900720c */ /* 0x000fe40003fc5270 */
[----:B------:R-:W-:Y:S02]  /*1cc0*/  SEL R9, R8, 0x2, P1 ;  /* 0x0000000208097807 */ /* 0x000fe40000800000 */
[----:B------:R-:W-:-:S04]  /*1cd0*/  ISETP.NE.AND P1, PT, R17, RZ, PT ;  /* 0x000000ff1100720c */ /* 0x000fc80003f25270 */
[----:B------:R-:W-:Y:S02]  /*1ce0*/  SEL R11, R11, 0x2, P1 ;  /* 0x000000020b0b7807 */ /* 0x000fe40000800000 */
[----:B------:R-:W-:-:S04]  /*1cf0*/  ISETP.NE.AND P1, PT, R18, RZ, PT ;  /* 0x000000ff1200720c */ /* 0x000fc80003f25270 */
[----:B------:R-:W-:Y:S02]  /*1d00*/  SEL R8, R16, 0x2, P1 ;  /* 0x0000000210087807 */ /* 0x000fe40000800000 */
[----:B------:R-:W-:Y:S02]  /*1d10*/  ISETP.NE.AND P1, PT, R58, RZ, PT ;  /* 0x000000ff3a00720c */ /* 0x000fe40003f25270 */
[----:B------:R-:W-:Y:S02]  /*1d20*/  SEL R8, R8, 0x3, P6 ;  /* 0x0000000308087807 */ /* 0x000fe40003000000 */
[----:B------:R-:W-:Y:S02]  /*1d30*/  SEL R0, R33, 0x2, P1 ;  /* 0x0000000221007807 */ /* 0x000fe40000800000 */
[----:B------:R-:W-:Y:S02]  /*1d40*/  ISETP.NE.AND P1, PT, R59, RZ, PT ;  /* 0x000000ff3b00720c */ /* 0x000fe40003f25270 */
[----:B------:R-:W-:-:S02]  /*1d50*/  ISETP.NE.AND P6, PT, R77, RZ, PT ;  /* 0x000000ff4d00720c */ /* 0x000fc40003fc5270 */
[----:B------:R-:W-:Y:S02]  /*1d60*/  SEL R39, R39, 0x2, P1 ;  /* 0x0000000227277807 */ /* 0x000fe40000800000 */
        /* <DEDUP_REMOVED lines=8> */
[----:B------:R-:W-:Y:S02]  /*1df0*/  SEL R16, R3, 0x3, P3 ;  /* 0x0000000303107807 */ /* 0x000fe40001800000 */
[----:B------:R-:W-:Y:S02]  /*1e00*/  ISETP.NE.AND P3, PT, R34, RZ, PT ;  /* 0x000000ff2200720c */ /* 0x000fe40003f65270 */
[----:B------:R-:W-:-:S02]  /*1e10*/  P2R R19, PR, RZ, 0x40 ;  /* 0x00000040ff137803 */ /* 0x000fc40000000000 */
[----:B------:R-:W-:Y:S02]  /*1e20*/  ISETP.NE.AND P6, PT, R69, RZ, PT ;  /* 0x000000ff4500720c */ /* 0x000fe40003fc5270 */
[----:B------:R-:W-:Y:S02]  /*1e30*/  SEL R3, R51, 0x3, P0 ;  /* 0x0000000333037807 */ /* 0x000fe40000000000 */
[----:B------:R-:W-:Y:S02]  /*1e40*/  P2R R51, PR, RZ, 0x8 ;  /* 0x00000008ff337803 */ /* 0x000fe40000000000 */
[----:B------:R-:W-:Y:S02]  /*1e50*/  ISETP.NE.AND P3, PT, R10, RZ, PT ;  /* 0x000000ff0a00720c */ /* 0x000fe40003f65270 */
[----:B------:R-:W-:Y:S02]  /*1e60*/  P2R R10, PR, RZ, 0x40 ;  /* 0x00000040ff0a7803 */ /* 0x000fe40000000000 */
[----:B------:R-:W-:-:S02]  /*1e70*/  ISETP.NE.AND P6, PT, R45, RZ, PT ;  /* 0x000000ff2d00720c */ /* 0x000fc40003fc5270 */
[----:B------:R-:W-:Y:S02]  /*1e80*/  ISETP.NE.AND P1, PT, R23, RZ, PT ;  /* 0x000000ff1700720c */ /* 0x000fe40003f25270 */
        /* <DEDUP_REMOVED lines=30> */
[----:B------:R-:W-:Y:S02]  /*2070*/  ISETP.NE.AND P0, PT, R35, RZ, PT ;  /* 0x000000ff2300720c */ /* 0x000fe40003f05270 */
[----:B------:R-:W-:Y:S02]  /*2080*/  P2R R35, PR, RZ, 0x40 ;  /* 0x00000040ff237803 */ /* 0x000fe40000000000 */
[----:B------:R-:W-:Y:S02]  /*2090*/  P2R R34, PR, RZ, 0x8 ;  /* 0x00000008ff227803 */ /* 0x000fe40000000000 */
[----:B------:R-:W-:-:S02]  /*20a0*/  ISETP.NE.AND P6, PT, R36, RZ, PT ;  /* 0x000000ff2400720c */ /* 0x000fc40003fc5270 */
[----:B------:R-:W-:Y:S02]  /*20b0*/  ISETP.NE.AND P3, PT, R62, RZ, PT ;  /* 0x000000ff3e00720c */ /* 0x000fe40003f65270 */
[----:B------:R-:W-:Y:S02]  /*20c0*/  SEL R8, R8, 0x4, P6 ;  /* 0x0000000408087807 */ /* 0x000fe40003000000 */
[----:B------:R-:W-:Y:S02]  /*20d0*/  SEL R0, R0, 0x3, P3 ;  /* 0x0000000300007807 */ /* 0x000fe40001800000 */
[----:B------:R-:W-:Y:S02]  /*20e0*/  ISETP.NE.AND P6, PT, R35, RZ, PT ;  /* 0x000000ff2300720c */ /* 0x000fe40003fc5270 */
[----:B------:R-:W-:Y:S02]  /*20f0*/  SEL R39, R39, 0x3, P2 ;  /* 0x0000000327277807 */ /* 0x000fe40001000000 */
[----:B------:R-:W-:-:S02]  /*2100*/  SEL R0, R0, 0x4, P6 ;  /* 0x0000000400007807 */ /* 0x000fc40003000000 */
[----:B------:R-:W-:Y:S02]  /*2110*/  ISETP.NE.AND P6, PT, R37, RZ, PT ;  /* 0x000000ff2500720c */ /* 0x000fe40003fc5270 */
[----:B------:R-:W-:Y:S02]  /*2120*/  SEL R50, R50, 0x3, P1 ;  /* 0x0000000332327807 */ /* 0x000fe40000800000 */
        /* <DEDUP_REMOVED lines=9> */
[----:B------:R-:W-:Y:S02]  /*21c0*/  SEL R16, R16, 0x4, P3 ;  /* 0x0000000410107807 */ /* 0x000fe40001800000 */
[----:B------:R-:W-:Y:S02]  /*21d0*/  SEL R11, R11, 0x4, P0 ;  /* 0x000000040b0b7807 */ /* 0x000fe40000000000 */
[----:B------:R-:W-:Y:S02]  /*21e0*/  ISETP.NE.AND P6, PT, R42, RZ, PT ;  /* 0x000000ff2a00720c */ /* 0x000fe40003fc5270 */
[----:B------:R-:W-:Y:S02]  /*21f0*/  SEL R9, R9, 0x3, P4 ;  /* 0x0000000309097807 */ /* 0x000fe40002000000 */
[----:B------:R-:W-:-:S02]  /*2200*/  ISETP.NE.AND P3, PT, R51, RZ, PT ;  /* 0x000000ff3300720c */ /* 0x000fc40003f65270 */
[----:B------:R-:W-:Y:S02]  /*2210*/  SEL R11, R11, 0x5, P6 ;  /* 0x000000050b0b7807 */ /* 0x000fe40003000000 */
[----:B------:R-:W-:Y:S02]  /*2220*/  SEL R9, R9, 0x4, P3 ;  /* 0x0000000409097807 */ /* 0x000fe40001800000 */
[----:B------:R-:W-:-:S04]  /*2230*/  ISETP.NE.AND P6, PT, R43, RZ, PT ;  /* 0x000000ff2b00720c */ /* 0x000fc80003fc5270 */
        /* <DEDUP_REMOVED lines=23> */
[----:B------:R-:W-:Y:S02]  /*23b0*/  ISETP.NE.AND P6, PT, R18, RZ, PT ;  /* 0x000000ff1200720c */ /* 0x000fe40003fc5270 */
[----:B------:R-:W-:Y:S02]  /*23c0*/  ISETP.NE.AND P2, PT, R49, RZ, PT ;  /* 0x000000ff3100720c */ /* 0x000fe40003f45270 */
[----:B------:R-:W-:Y:S02]  /*23d0*/  SEL R50, R50, 0x6, P6 ;  /* 0x0000000632327807 */ /* 0x000fe40003000000 */
[----:B------:R-:W-:Y:S02]  /*23e0*/  ISETP.NE.AND P6, PT, R17, RZ, PT ;  /* 0x000000ff1100720c */ /* 0x000fe40003fc5270 */
[----:B------:R-:W-:-:S02]  /*23f0*/  SEL R16, R16, 0x7, P2 ;  /* 0x0000000710107807 */ /* 0x000fc40001000000 */
[----:B------:R-:W-:Y:S02]  /*2400*/  SEL R3, R3, 0x6, P6 ;  /* 0x0000000603037807 */ /* 0x000fe40003000000 */
[----:B------:R-:W-:-:S04]  /*2410*/  ISETP.NE.AND P2, PT, R63, RZ, PT ;  /* 0x000000ff3f00720c */ /* 0x000fc80003f45270 */
[----:B------:R-:W-:Y:S02]  /*2420*/  SEL R17, R3, 0x7, P2 ;  /* 0x0000000703117807 */ /* 0x000fe40001000000 */
[----:B------:R-:W1:Y:S01]  /*2430*/  S2R R3, SR_TID.X ;  /* 0x0000000000037919 */ /* 0x000e620000002100 */
[----:B------:R-:W2:Y:S01]  /*2440*/  S2UR UR8, SR_CgaCtaId ;  /* 0x00000000000879c3 */ /* 0x000ea20000008800 */
[----:B------:R-:W-:Y:S02]  /*2450*/  ISETP.NE.AND P1, PT, R48, RZ, PT ;  /* 0x000000ff3000720c */ /* 0x000fe40003f25270 */
[----:B------:R-:W-:Y:S02]  /*2460*/  ISETP.NE.AND P5, PT, R46, RZ, PT ;  /* 0x000000ff2e00720c */ /* 0x000fe40003fa5270 */
[----:B------:R-:W-:Y:S02]  /*2470*/  SEL R0, R9, 0x7, P1 ;  /* 0x0000000709007807 */ /* 0x000fe40000800000 */
[----:B------:R-:W-:-:S02]  /*2480*/  ISETP.NE.AND P1, PT, R78, RZ, PT ;  /* 0x000000ff4e00720c */ /* 0x000fc40003f25270 */
[----:B------:R-:W-:Y:S02]  /*2490*/  ISETP.NE.AND P0, PT, R80, RZ, PT ;  /* 0x000000ff5000720c */ /* 0x000fe40003f05270 */
[----:B------:R-:W-:Y:S02]  /*24a0*/  SEL R50, R50, 0x7, P1 ;  /* 0x0000000732327807 */ /* 0x000fe40000800000 */
[----:B------:R-:W-:Y:S02]  /*24b0*/  SEL R8, R8, 0x7, P5 ;  /* 0x0000000708087807 */ /* 0x000fe40002800000 */
[----:B------:R-:W-:Y:S02]  /*24c0*/  ISETP.NE.AND P1, PT, R54, RZ, PT ;  /* 0x000000ff3600720c */ /* 0x000fe40003f25270 */
[----:B------:R-:W-:Y:S02]  /*24d0*/  SEL R18, R10, 0x7, P0 ;  /* 0x000000070a127807 */ /* 0x000fe40000000000 */
[----:B------:R-:W-:Y:S01]  /*24e0*/  SEL R10, R8, 0x8, P1 ;  /* 0x00000008080a7807 */ /* 0x000fe20000800000 */
[----:B------:R-:W-:-:S02]  /*24f0*/  UMOV UR4, 0x400 ;  /* 0x0000040000047882 */ /* 0x000fc40000000000 */
[----:B--2---:R-:W-:Y:S01]  /*2500*/  UPRMT UR8, UR8, 0x654, UR4 ;  /* 0x0000065408087896 */ /* 0x004fe20008000004 */
[----:B-1----:R-:W-:Y:S01]  /*2510*/  SHF.R.U32.HI R8, RZ, 0x6, R3 ;  /* 0x00000006ff087819 */ /* 0x002fe20000011603 */
[----:B------:R-:W-:-:S03]  /*2520*/  IMAD.SHL.U32 R3, R3, 0x10, RZ ;  /* 0x0000001003037824 */ /* 0x000fc600078e00ff */
[----:B------:R-:W-:Y:S02]  /*2530*/  SGXT.U32 R8, R8, 0x1 ;  /* 0x000000010808781a */ /* 0x000fe40000000000 */
[----:B------:R-:W-:Y:S02]  /*2540*/  LOP3.LUT R3, R3, 0x3f0, RZ, 0xc0, !PT ;  /* 0x000003f003037812 */ /* 0x000fe400078ec0ff */
[----:B------:R-:W-:Y:S02]  /*2550*/  LOP3.LUT R6, R7, 0x7f, R6, 0xf8, !PT ;  /* 0x0000007f07067812 */ /* 0x000fe400078ef806 */
[C---:B------:R-:W-:Y:S02]  /*2560*/  LOP3.LUT R7, R3.reuse, R8, RZ, 0xfc, !PT ;  /* 0x0000000803077212 */ /* 0x040fe400078efcff */
[----:B------:R-:W-:-:S05]  /*2570*/  LEA R8, R3, UR8, 0x2 ;  /* 0x0000000803087c11 */ /* 0x000fca000f8e10ff */
[----:B------:R-:W-:Y:S01]  /*2580*/  IMAD R7, R7, 0x4, R8 ;  /* 0x0000000407077824 */ /* 0x000fe200078e0208 */
[----:B------:R-:W-:Y:S02]  /*2590*/  LOP3.LUT R4, R4, 0x3f8, RZ, 0xc0, !PT ;  /* 0x000003f804047812 */ /* 0x000fe400078ec0ff */
[----:B------:R-:W-:Y:S02]  /*25a0*/  ISETP.NE.AND P4, PT, R47, RZ, PT ;  /* 0x000000ff2f00720c */ /* 0x000fe40003f85270 */
[----:B------:R-:W-:Y:S01]  /*25b0*/  ISETP.NE.AND P2, PT, R20, RZ, PT ;  /* 0x000000ff1400720c */ /* 0x000fe20003f45270 */
[----:B------:R-:W-:Y:S01]  /*25c0*/  STS [R7], R24 ;  /* 0x0000001807007388 */ /* 0x000fe20000000800 */
[----:B------:R-:W-:Y:S01]  /*25d0*/  ISETP.NE.AND P1, PT, R21, RZ, PT ;  /* 0x000000ff1500720c */ /* 0x000fe20003f25270 */
[----:B------:R-:W-:Y:S01]  /*25e0*/  UIMAD.WIDE UR4, UR6, 0x38e38e39, URZ ;  /* 0x38e38e39060478a5 */ /* 0x000fe2000f8e023f */
[----:B------:R-:W1:Y:S01]  /*25f0*/  LDC.64 R8, c[0x0][0x218] ;  /* 0x00008600ff087b82 */ /* 0x000e620000000a00 */
[----:B------:R-:W-:Y:S04]  /*2600*/  STS [R7+0x10], R25 ;  /* 0x0000101907007388 */ /* 0x000fe80000000800 */
[----:B------:R-:W-:Y:S04]  /*2610*/  STS [R7+0x20], R26 ;  /* 0x0000201a07007388 */ /* 0x000fe80000000800 */
[----:B------:R-:W-:Y:S04]  /*2620*/  STS [R7+0x30], R27 ;  /* 0x0000301b07007388 */ /* 0x000fe80000000800 */
[----:B------:R-:W-:Y:S04]  /*2630*/  STS [R7+0x60], R14 ;  /* 0x0000600e07007388 */ /* 0x000fe80000000800 */
[----:B------:R-:W-:Y:S04]  /*2640*/  STS [R7+0x50], R13 ;  /* 0x0000500d07007388 */ /* 0x000fe80000000800 */
[----:B------:R2:W-:Y:S04]  /*2650*/  STS [R7+0x40], R12 ;  /* 0x0000400c07007388 */ /* 0x0005e80000000800 */
[----:B------:R3:W-:Y:S01]  /*2660*/  STS [R7+0x70], R15 ;  /* 0x0000700f07007388 */ /* 0x0007e20000000800 */
[----:B------:R-:W-:Y:S01]  /*2670*/  IADD3 R4, R4, UR8, R4 ;  /* 0x0000000804047c10 */ /* 0x000fe2000fffe004 */
[----:B------:R-:W-:Y:S01]  /*2680*/  BAR.SYNC.DEFER_BLOCKING 0x0 ;  /* 0x0000000000007b1d */ /* 0x000fe20000010000 */
[----:B------:R-:W-:-:S04]  /*2690*/  SEL R11, R11, 0x7, P4 ;  /* 0x000000070b0b7807 */ /* 0x000fc80002000000 */
[----:B------:R-:W-:Y:S02]  /*26a0*/  SEL R11, R11, 0x8, P2 ;  /* 0x000000080b0b7807 */ /* 0x000fe40001000000 */
[----:B------:R-:W-:Y:S01]  /*26b0*/  ISETP.NE.AND P2, PT, R22, RZ, PT ;  /* 0x000000ff1600720c */ /* 0x000fe20003f45270 */
[----:B------:R-:W-:-:S04]  /*26c0*/  USHF.R.U32.HI UR4, URZ, 0x1f, UR5 ;  /* 0x0000001f3f047899 */ /* 0x000fc80008011605 */
[----:B------:R-:W-:Y:S01]  /*26d0*/  ULEA.HI.SX32 UR4, UR5, UR4, 0x1d ;  /* 0x0000000405047291 */ /* 0x000fe2000f8fea3f */
[----:B------:R-:W4:Y:S04]  /*26e0*/  LDS.64 R26, [R4] ;  /* 0x00000000041a7984 */ /* 0x000f280000000a00 */
[----:B------:R-:W5:Y:S04]  /*26f0*/  LDS.64 R20, [R4+0x800] ;  /* 0x0008000004147984 */ /* 0x000f680000000a00 */
[----:B------:R-:W1:Y:S04]  /*2700*/  LDS.64 R22, [R4+0x1000] ;  /* 0x0010000004167984 */ /* 0x000e680000000a00 */
[----:B------:R1:W4:Y:S01]  /*2710*/  LDS.64 R24, [R4+0x1800] ;  /* 0x0018000004187984 */ /* 0x0003220000000a00 */
[----:B------:R-:W-:-:S02]  /*2720*/  UISETP.GE.AND UP0, UPT, UR6, 0x90, UPT ;  /* 0x000000900600788c */ /* 0x000fc4000bf06270 */
[----:B------:R-:W-:Y:S01]  /*2730*/  UIMAD UR6, UR4, -0x24, UR6 ;  /* 0xffffffdc040678a4 */ /* 0x000fe2000f8e0206 */
[----:B------:R-:W-:Y:S01]  /*2740*/  ISETP.NE.AND P4, PT, R29, RZ, PT ;  /* 0x000000ff1d00720c */ /* 0x000fe20003f85270 */
[----:B--2---:R-:W-:Y:S01]  /*2750*/  IMAD R12, R5, 0x140, R2 ;  /* 0x00000140050c7824 */ /* 0x004fe200078e0202 */
[----:B------:R-:W-:Y:S01]  /*2760*/  SEL R3, R0, 0x8, P1 ;  /* 0x0000000800037807 */ /* 0x000fe20000800000 */
[----:B------:R-:W-:Y:S01]  /*2770*/  UIMAD UR6, UR4, 0x9900, UR6 ;  /* 0x00009900040678a4 */ /* 0x000fe2000f8e0206 */
[----:B------:R-:W-:Y:S02]  /*2780*/  PLOP3.LUT P1, PT, PT, PT, UP0, 0x80, 0x0 ;  /* 0x000000000000781c */ /* 0x000fe40003f2f008 */
[C---:B------:R-:W-:Y:S02]  /*2790*/  LOP3.LUT R0, R6.reuse, 0x80, RZ, 0xfc, !PT ;  /* 0x0000008006007812 */ /* 0x040fe400078efcff */
[----:B------:R-:W-:Y:S01]  /*27a0*/  LOP3.LUT R2, R6, 0x100, RZ, 0xfc, !PT ;  /* 0x0000010006027812 */ /* 0x000fe200078efcff */
[----:B------:R-:W-:Y:S01]  /*27b0*/  IMAD.U32 R5, RZ, RZ, UR6 ;  /* 0x00000006ff057e24 */ /* 0x000fe2000f8e00ff */
[----:B------:R-:W-:Y:S01]  /*27c0*/  SEL R16, R16, 0x8, P2 ;  /* 0x0000000810107807 */ /* 0x000fe20001000000 */
[----:B------:R-:W-:Y:S01]  /*27d0*/  UISETP.LT.AND UP0, UPT, UR7, URZ, !UP0 ;  /* 0x0000003f0700728c */ /* 0x000fe2000c701270 */
[----:B------:R-:W-:Y:S01]  /*27e0*/  SEL R50, R50, 0x8, P4 ;  /* 0x0000000832327807 */ /* 0x000fe20002000000 */
[----:B------:R-:W-:Y:S01]  /*27f0*/  ULDC.64 UR4, c[0x0][0x220] ;  /* 0x0000880000047ab9 */ /* 0x000fe20000000a00 */
[----:B------:R-:W-:-:S02]  /*2800*/  ISETP.LT.AND P2, PT, R0, 0x140, !P1 ;  /* 0x000001400000780c */ /* 0x000fc40004f41270 */
[----:B------:R-:W-:Y:S02]  /*2810*/  ISETP.LT.AND P4, PT, R2, 0x140, !P1 ;  /* 0x000001400200780c */ /* 0x000fe40004f81270 */
[----:B------:R-:W-:Y:S02]  /*2820*/  ISETP.NE.AND P5, PT, R28, RZ, PT ;  /* 0x000000ff1c00720c */ /* 0x000fe40003fa5270 */
[C---:B------:R-:W-:Y:S01]  /*2830*/  ISETP.LT.AND P1, PT, R6.reuse, 0x140, !P1 ;  /* 0x000001400600780c */ /* 0x040fe20004f21270 */
[----:B------:R-:W-:Y:S01]  /*2840*/  IMAD R5, R6, 0x24, R5 ;  /* 0x0000002406057824 */ /* 0x000fe200078e0205 */
[----:B------:R-:W-:Y:S02]  /*2850*/  ISETP.NE.AND P3, PT, R79, RZ, PT ;  /* 0x000000ff4f00720c */ /* 0x000fe40003f65270 */
[----:B------:R-:W-:Y:S02]  /*2860*/  SEL R17, R17, 0x8, P5 ;  /* 0x0000000811117807 */ /* 0x000fe40002800000 */
[----:B------:R-:W-:Y:S01]  /*2870*/  PLOP3.LUT P5, PT, PT, PT, UP0, 0x80, 0x0 ;  /* 0x000000000000781c */ /* 0x000fe20003faf008 */
[----:B---3--:R-:W-:Y:S01]  /*2880*/  VIADD R7, R5, 0x1200 ;  /* 0x0000120005077836 */ /* 0x008fe20000000000 */
[----:B------:R-:W-:-:S02]  /*2890*/  ISETP.NE.AND P0, PT, R32, RZ, PT ;  /* 0x000000ff2000720c */ /* 0x000fc40003f05270 */
[----:B------:R-:W-:Y:S01]  /*28a0*/  PRMT R13, R10, 0x3340, R11 ;  /* 0x000033400a0d7816 */ /* 0x000fe2000000000b */
[----:B------:R-:W-:Y:S01]  /*28b0*/  VIADD R11, R5, 0x2400 ;  /* 0x00002400050b7836 */ /* 0x000fe20000000000 */
[----:B------:R-:W-:Y:S01]  /*28c0*/  PRMT R16, R3, 0x3340, R16 ;  /* 0x0000334003107816 */ /* 0x000fe20000000010 */
[--C-:B-1----:R-:W-:Y:S01]  /*28d0*/  IMAD.WIDE R2, R5, 0x4, R8.reuse ;  /* 0x0000000405027825 */ /* 0x102fe200078e0208 */
[----:B------:R-:W-:Y:S02]  /*28e0*/  SEL R39, R39, 0x7, P3 ;  /* 0x0000000727277807 */ /* 0x000fe40001800000 */
[----:B------:R-:W-:Y:S01]  /*28f0*/  ISETP.NE.AND P6, PT, R31, RZ, PT ;  /* 0x000000ff1f00720c */ /* 0x000fe20003fc5270 */
[----:B------:R-:W-:Y:S01]  /*2900*/  VIADD R15, R5, 0x3600 ;  /* 0x00003600050f7836 */ /* 0x000fe20000000000 */
[----:B------:R-:W-:Y:S01]  /*2910*/  ISETP.NE.AND P3, PT, R30, RZ, PT ;  /* 0x000000ff1e00720c */ /* 0x000fe20003f65270 */
[--C-:B0-----:R-:W-:Y:S01]  /*2920*/  IMAD.WIDE R4, R7, 0x4, R8.reuse ;  /* 0x0000000407047825 */ /* 0x101fe200078e0208 */
[----:B------:R-:W-:Y:S01]  /*2930*/  SEL R18, R18, 0x8, P6 ;  /* 0x0000000812127807 */ /* 0x000fe20003000000 */
[----:B----4-:R0:W-:Y:S01]  /*2940*/  @P1 STG.E.64 desc[UR10][R2.64], R26 ;  /* 0x0000001a02001986 */ /* 0x0101e2000c101b0a */
[----:B------:R-:W-:Y:S01]  /*2950*/  SEL R39, R39, 0x8, P3 ;  /* 0x0000000827277807 */ /* 0x000fe20001800000 */
[----:B------:R-:W-:Y:S01]  /*2960*/  IMAD.WIDE R6, R11, 0x4, R8 ;  /* 0x000000040b067825 */ /* 0x000fe200078e0208 */
[----:B------:R-:W-:-:S03]  /*2970*/  IADD3 R10, P1, R12, UR4, RZ ;  /* 0x000000040c0a7c10 */ /* 0x000fc6000ff3e0ff */
[----:B------:R-:W-:Y:S01]  /*2980*/  IMAD.WIDE R8, R15, 0x4, R8 ;  /* 0x000000040f087825 */ /* 0x000fe200078e0208 */
[----:B-----5:R0:W-:Y:S01]  /*2990*/  @P2 STG.E.64 desc[UR10][R4.64], R20 ;  /* 0x0000001404002986 */ /* 0x0201e2000c101b0a */
[----:B------:R-:W-:Y:S02]  /*29a0*/  PRMT R17, R17, 0x3340, R50 ;  /* 0x0000334011117816 */ /* 0x000fe40000000032 */
[----:B------:R-:W-:Y:S01]  /*29b0*/  PRMT R18, R39, 0x3340, R18 ;  /* 0x0000334027127816 */ /* 0x000fe20000000012 */
[----:B------:R0:W-:Y:S01]  /*29c0*/  @P4 STG.E.64 desc[UR10][R6.64], R22 ;  /* 0x0000001606004986 */ /* 0x0001e2000c101b0a */
[----:B------:R-:W-:-:S03]  /*29d0*/  LEA.HI.X.SX32 R11, R12, UR5, 0x1, P1 ;  /* 0x000000050c0b7c11 */ /* 0x000fc600088f0eff */
[----:B------:R0:W-:Y:S01]  /*29e0*/  @P5 STG.E.64 desc[UR10][R8.64], R24 ;  /* 0x0000001808005986 */ /* 0x0001e2000c101b0a */
[----:B------:R-:W-:Y:S02]  /*29f0*/  PRMT R16, R13, 0x5410, R16 ;  /* 0x000054100d107816 */ /* 0x000fe40000000010 */
[----:B------:R-:W-:Y:S01]  /*2a00*/  PRMT R17, R17, 0x5410, R18 ;  /* 0x0000541011117816 */ /* 0x000fe20000000012 */
[----:B0-----:R-:W-:Y:S06]  /*2a10*/  @!P0 EXIT ;  /* 0x000000000000894d */ /* 0x001fec0003800000 */
[----:B------:R-:W-:Y:S01]  /*2a20*/  STG.E.64 desc[UR10][R10.64], R16 ;  /* 0x000000100a007986 */ /* 0x000fe2000c101b0a */
[----:B------:R-:W-:Y:S05]  /*2a30*/  EXIT ;  /* 0x000000000000794d */ /* 0x000fea0003800000 */
.L_x_0:
[----:B------:R-:W-:-:S00]  /*2a40*/  BRA `(.L_x_0) ;  /* 0xfffffffc00fc7947 */ /* 0x000fc0000383ffff */
[----:B------:R-:W-:-:S00]  /*2a50*/  NOP ;  /* 0x0000000000007918 */ /* 0x000fc00000000000 */
        /* <DEDUP_REMOVED lines=10> */
.L_x_1:


//--------------------- .nv.shared.triton_poi_fused_max_pool2d_with_indices_35 --------------------------
	.section	.nv.shared.triton_poi_fused_max_pool2d_with_indices_35,"aw",@nobits
	.sectionflags	@""
	.align	16
	.zero		1024


//--------------------- .nv.constant0.triton_poi_fused_max_pool2d_with_indices_35 --------------------------
	.section	.nv.constant0.triton_poi_fused_max_pool2d_with_indices_35,"a",@progbits
	.sectionflags	@""
	.align	4
.nv.constant0.triton_poi_fused_max_pool2d_with_indices_35:
	.zero		560
